	.headerflags	@"EF_CUDA_TEXMODE_UNIFIED EF_CUDA_64BIT_ADDRESS EF_CUDA_ACCELERATORS EF_CUDA_SM90 EF_CUDA_VIRTUAL_SM(EF_CUDA_SM90)"
	.elftype	@"ET_EXEC"


//--------------------- .nv.info                  --------------------------
	.section	.nv.info,"",@"SHT_CUDA_INFO"
	.align	4


	//----- nvinfo : EIATTR_REGCOUNT
	.align		4
        /*0000*/ 	.byte	0x04, 0x2f
        /*0002*/ 	.short	(.L_3 - .L_2)
	.align		4
.L_2:
        /*0004*/ 	.word	index@(triton_poi_fused__native_batch_norm_legit_no_training_convolution_hardtanh_15)
        /*0008*/ 	.word	0x00000014


	//----- nvinfo : EIATTR_MIN_STACK_SIZE
	.align		4
.L_3:
        /*000c*/ 	.byte	0x04, 0x12
        /*000e*/ 	.short	(.L_5 - .L_4)
	.align		4
.L_4:
        /*0010*/ 	.word	index@(triton_poi_fused__native_batch_norm_legit_no_training_convolution_hardtanh_15)
        /*0014*/ 	.word	0x00000000


	//----- nvinfo : EIATTR_FRAME_SIZE
	.align		4
.L_5:
        /*0018*/ 	.byte	0x04, 0x11
        /*001a*/ 	.short	(.L_7 - .L_6)
	.align		4
.L_6:
        /*001c*/ 	.word	index@(triton_poi_fused__native_batch_norm_legit_no_training_convolution_hardtanh_15)
        /*0020*/ 	.word	0x00000000


	//----- nvinfo : EIATTR_MIN_STACK_SIZE
	.align		4
.L_7:
        /*0024*/ 	.byte	0x04, 0x12
        /*0026*/ 	.short	(.L_9 - .L_8)
	.align		4
.L_8:
        /*0028*/ 	.word	index@(triton_poi_fused__native_batch_norm_legit_no_training_convolution_hardtanh_15)
        /*002c*/ 	.word	0x00000000
.L_9:


//--------------------- .nv.info.triton_poi_fused__native_batch_norm_legit_no_training_convolution_hardtanh_15 --------------------------
	.section	.nv.info.triton_poi_fused__native_batch_norm_legit_no_training_convolution_hardtanh_15,"",@"SHT_CUDA_INFO"
	.sectionflags	@""
	.align	4


	//----- nvinfo : EIATTR_CUDA_API_VERSION
	.align		4
        /*0000*/ 	.byte	0x04, 0x37
        /*0002*/ 	.short	(.L_11 - .L_10)
.L_10:
        /*0004*/ 	.word	0x0000007c


	//----- nvinfo : EIATTR_KPARAM_INFO
	.align		4
.L_11:
        /*0008*/ 	.byte	0x04, 0x17
        /*000a*/ 	.short	(.L_13 - .L_12)
.L_12:
        /*000c*/ 	.word	0x00000000
        /*0010*/ 	.short	0x0007
        /*0012*/ 	.short	0x0038
        /*0014*/ 	.byte	0x00, 0xf0, 0x11, 0x00


	//----- nvinfo : EIATTR_KPARAM_INFO
	.align		4
.L_13:
        /*0018*/ 	.byte	0x04, 0x17
        /*001a*/ 	.short	(.L_15 - .L_14)
.L_14:
        /*001c*/ 	.word	0x00000000
        /*0020*/ 	.short	0x0006
        /*0022*/ 	.short	0x0030
        /*0024*/ 	.byte	0x00, 0xf4, 0x21, 0x00


	//----- nvinfo : EIATTR_KPARAM_INFO
	.align		4
.L_15:
        /*0028*/ 	.byte	0x04, 0x17
        /*002a*/ 	.short	(.L_17 - .L_16)
.L_16:
        /*002c*/ 	.word	0x00000000
        /*0030*/ 	.short	0x0005
        /*0032*/ 	.short	0x0028
        /*0034*/ 	.byte	0x00, 0xf4, 0x21, 0x00


	//----- nvinfo : EIATTR_KPARAM_INFO
	.align		4
.L_17:
        /*0038*/ 	.byte	0x04, 0x17
        /*003a*/ 	.short	(.L_19 - .L_18)
.L_18:
        /*003c*/ 	.word	0x00000000
        /*0040*/ 	.short	0x0004
        /*0042*/ 	.short	0x0020
        /*0044*/ 	.byte	0x00, 0xf4, 0x21, 0x00


	//----- nvinfo : EIATTR_KPARAM_INFO
	.align		4
.L_19:
        /*0048*/ 	.byte	0x04, 0x17
        /*004a*/ 	.short	(.L_21 - .L_20)
.L_20:
        /*004c*/ 	.word	0x00000000
        /*0050*/ 	.short	0x0003
        /*0052*/ 	.short	0x0018
        /*0054*/ 	.byte	0x00, 0xf4, 0x21, 0x00


	//----- nvinfo : EIATTR_KPARAM_INFO
	.align		4
.L_21:
        /*0058*/ 	.byte	0x04, 0x17
        /*005a*/ 	.short	(.L_23 - .L_22)
.L_22:
        /*005c*/ 	.word	0x00000000
        /*0060*/ 	.short	0x0002
        /*0062*/ 	.short	0x0010
        /*0064*/ 	.byte	0x00, 0xf4, 0x21, 0x00


	//----- nvinfo : EIATTR_KPARAM_INFO
	.align		4
.L_23:
        /*0068*/ 	.byte	0x04, 0x17
        /*006a*/ 	.short	(.L_25 - .L_24)
.L_24:
        /*006c*/ 	.word	0x00000000
        /*0070*/ 	.short	0x0001
        /*0072*/ 	.short	0x0008
        /*0074*/ 	.byte	0x00, 0xf4, 0x21, 0x00


	//----- nvinfo : EIATTR_KPARAM_INFO
	.align		4
.L_25:
        /*0078*/ 	.byte	0x04, 0x17
        /*007a*/ 	.short	(.L_27 - .L_26)
.L_26:
        /*007c*/ 	.word	0x00000000
        /*0080*/ 	.short	0x0000
        /*0082*/ 	.short	0x0000
        /*0084*/ 	.byte	0x00, 0xf4, 0x21, 0x00


	//----- nvinfo : EIATTR_SPARSE_MMA_MASK
	.align		4
.L_27:
        /*0088*/ 	.byte	0x03, 0x50
        /*008a*/ 	.short	0x0000


	//----- nvinfo : EIATTR_MAXREG_COUNT
	.align		4
        /*008c*/ 	.byte	0x03, 0x1b
        /*008e*/ 	.short	0x00ff


	//----- nvinfo : EIATTR_EXIT_INSTR_OFFSETS
	.align		4
        /*0090*/ 	.byte	0x04, 0x1c
        /*0092*/ 	.short	(.L_29 - .L_28)


	//   ....[0]....
.L_28:
        /*0094*/ 	.word	0x00000420


	//----- nvinfo : EIATTR_REQNTID
	.align		4
.L_29:
        /*0098*/ 	.byte	0x04, 0x10
        /*009a*/ 	.short	(.L_31 - .L_30)
.L_30:
        /*009c*/ 	.word	0x00000100
        /*00a0*/ 	.word	0x00000001
        /*00a4*/ 	.word	0x00000001


	//----- nvinfo : EIATTR_CBANK_PARAM_SIZE
	.align		4
.L_31:
        /*00a8*/ 	.byte	0x03, 0x19
        /*00aa*/ 	.short	0x003c


	//----- nvinfo : EIATTR_PARAM_CBANK
	.align		4
        /*00ac*/ 	.byte	0x04, 0x0a
        /*00ae*/ 	.short	(.L_33 - .L_32)
	.align		4
.L_32:
        /*00b0*/ 	.word	index@(.nv.constant0.triton_poi_fused__native_batch_norm_legit_no_training_convolution_hardtanh_15)
        /*00b4*/ 	.short	0x0210
        /*00b6*/ 	.short	0x003c


	//----- nvinfo : EIATTR_SW_WAR
	.align		4
.L_33:
        /*00b8*/ 	.byte	0x04, 0x36
        /*00ba*/ 	.short	(.L_35 - .L_34)
.L_34:
        /*00bc*/ 	.word	0x00000008
.L_35:


//--------------------- .nv.callgraph             --------------------------
	.section	.nv.callgraph,"",@"SHT_CUDA_CALLGRAPH"
	.align	4
	.sectionentsize	8
	.align		4
        /*0000*/ 	.word	0x00000000
	.align		4
        /*0004*/ 	.word	0xffffffff
	.align		4
        /*0008*/ 	.word	0x00000000
	.align		4
        /*000c*/ 	.word	0xfffffffe
	.align		4
        /*0010*/ 	.word	0x00000000
	.align		4
        /*0014*/ 	.word	0xfffffffd
	.align		4
        /*0018*/ 	.word	0x00000000
	.align		4
        /*001c*/ 	.word	0xfffffffc


//--------------------- .nv.constant4             --------------------------
	.section	.nv.constant4,"a",@progbits
	.align	8
	.align		8
.nv.constant4:
        /*0000*/ 	.dword	_$_str
	.align		8
        /*0008*/ 	.dword	_$_str_$_2


//--------------------- .text.triton_poi_fused__native_batch_norm_legit_no_training_convolution_hardtanh_15 --------------------------
	.section	.text.triton_poi_fused__native_batch_norm_legit_no_training_convolution_hardtanh_15,"ax",@progbits
	.align	128
        .global         triton_poi_fused__native_batch_norm_legit_no_training_convolution_hardtanh_15
        .type           triton_poi_fused__native_batch_norm_legit_no_training_convolution_hardtanh_15,@function
        .size           triton_poi_fused__native_batch_norm_legit_no_training_convolution_hardtanh_15,(.L_x_1 - triton_poi_fused__native_batch_norm_legit_no_training_convolution_hardtanh_15)
        .other          triton_poi_fused__native_batch_norm_legit_no_training_convolution_hardtanh_15,@"STO_CUDA_ENTRY STV_DEFAULT"
triton_poi_fused__native_batch_norm_legit_no_training_convolution_hardtanh_15:
.text.triton_poi_fused__native_batch_norm_legit_no_training_convolution_hardtanh_15:
[----:B------:R-:W-:Y:S01]  /*0000*/  LDC R1, c[0x0][0x28] ;  /* 0x00000a00ff017b82 */ /* 0x000fe20000000800 */
[----:B------:R-:W1:Y:S07]  /*0010*/  S2R R0, SR_TID.X ;  /* 0x0000000000007919 */ /* 0x000e6e0000002100 */
[----:B------:R-:W2:Y:S01]  /*0020*/  LDC.64 R12, c[0x0][0x228] ;  /* 0x00008a00ff0c7b82 */ /* 0x000ea20000000a00 */
[----:B------:R-:W-:Y:S01]  /*0030*/  ULDC.64 UR4, c[0x0][0x208] ;  /* 0x0000820000047ab9 */ /* 0x000fe20000000a00 */
[----:B------:R-:W3:Y:S06]  /*0040*/  S2R R5, SR_CTAID.X ;  /* 0x0000000000057919 */ /* 0x000eec0000002500 */
[----:B------:R-:W4:Y:S08]  /*0050*/  LDC.64 R8, c[0x0][0x218] ;  /* 0x00008600ff087b82 */ /* 0x000f300000000a00 */
[----:B------:R-:W5:Y:S08]  /*0060*/  LDC.64 R10, c[0x0][0x220] ;  /* 0x00008800ff0a7b82 */ /* 0x000f700000000a00 */
[----:B------:R-:W4:Y:S01]  /*0070*/  LDC.64 R14, c[0x0][0x230] ;  /* 0x00008c00ff0e7b82 */ /* 0x000f220000000a00 */
[----:B-1----:R-:W-:Y:S01]  /*0080*/  IMAD.SHL.U32 R0, R0, 0x2, RZ ;  /* 0x0000000200007824 */ /* 0x002fe200078e00ff */
[----:B---3--:R-:W-:-:S04]  /*0090*/  SHF.R.S32.HI R3, RZ, 0x16, R5 ;  /* 0x00000016ff037819 */ /* 0x008fc80000011405 */
[----:B------:R-:W-:Y:S02]  /*00a0*/  LOP3.LUT R0, R0, 0x1fe, RZ, 0xc0, !PT ;  /* 0x000001fe00007812 */ /* 0x000fe400078ec0ff */
[----:B------:R-:W-:-:S03]  /*00b0*/  SGXT R3, R3, 0x1 ;  /* 0x000000010303781a */ /* 0x000fc60000000200 */
[----:B------:R-:W-:Y:S02]  /*00c0*/  IMAD R0, R5, 0x200, R0 ;  /* 0x0000020005007824 */ /* 0x000fe400078e0200 */
[----:B------:R-:W1:Y:S03]  /*00d0*/  LDC.64 R4, c[0x0][0x238] ;  /* 0x00008e00ff047b82 */ /* 0x000e660000000a00 */
[----:B------:R-:W-:-:S04]  /*00e0*/  LEA.HI R3, R3, R0, RZ, 0x6 ;  /* 0x0000000003037211 */ /* 0x000fc800078f30ff */
[--C-:B------:R-:W-:Y:S02]  /*00f0*/  SHF.R.S32.HI R2, RZ, 0x6, R3.reuse ;  /* 0x00000006ff027819 */ /* 0x100fe40000011403 */
[----:B------:R-:W-:-:S04]  /*0100*/  SHF.R.S32.HI R3, RZ, 0x1f, R3 ;  /* 0x0000001fff037819 */ /* 0x000fc80000011403 */
[----:B------:R-:W-:-:S04]  /*0110*/  LEA.HI R3, R3, R2, RZ, 0x9 ;  /* 0x0000000203037211 */ /* 0x000fc800078f48ff */
[----:B------:R-:W-:-:S04]  /*0120*/  LOP3.LUT R3, R3, 0xfffffe00, RZ, 0xc0, !PT ;  /* 0xfffffe0003037812 */ /* 0x000fc800078ec0ff */
[----:B------:R-:W-:Y:S02]  /*0130*/  IADD3 R17, R2, -R3, RZ ;  /* 0x8000000302117210 */ /* 0x000fe40007ffe0ff */
[----:B------:R-:W3:Y:S03]  /*0140*/  LDC.64 R2, c[0x0][0x210] ;  /* 0x00008400ff027b82 */ /* 0x000ee60000000a00 */
[----:B--2---:R-:W-:-:S05]  /*0150*/  IMAD.WIDE R12, R17, 0x4, R12 ;  /* 0x00000004110c7825 */ /* 0x004fca00078e020c */
[----:B------:R2:W2:Y:S01]  /*0160*/  LDG.E.EL R16, desc[UR4][R12.64] ;  /* 0x000000040c107981 */ /* 0x0004a2000c2e1900 */
[----:B----4-:R-:W-:-:S04]  /*0170*/  IMAD.WIDE R8, R17, 0x4, R8 ;  /* 0x0000000411087825 */ /* 0x010fc800078e0208 */
[----:B-----5:R-:W-:Y:S02]  /*0180*/  IMAD.WIDE R10, R17, 0x4, R10 ;  /* 0x00000004110a7825 */ /* 0x020fe400078e020a */
[----:B------:R4:W5:Y:S04]  /*0190*/  LDG.E.EL R8, desc[UR4][R8.64] ;  /* 0x0000000408087981 */ /* 0x000968000c2e1900 */
[----:B------:R-:W5:Y:S01]  /*01a0*/  LDG.E.EL R10, desc[UR4][R10.64] ;  /* 0x000000040a0a7981 */ /* 0x000f62000c2e1900 */
[----:B---3--:R-:W-:-:S05]  /*01b0*/  IMAD.WIDE R2, R0, 0x4, R2 ;  /* 0x0000000400027825 */ /* 0x008fca00078e0202 */
[----:B------:R-:W5:Y:S01]  /*01c0*/  LDG.E.64 R6, desc[UR4][R2.64] ;  /* 0x0000000402067981 */ /* 0x000f62000c1e1b00 */
[----:B0-2---:R-:W-:-:S04]  /*01d0*/  IMAD.WIDE R12, R17, 0x4, R14 ;  /* 0x00000004110c7825 */ /* 0x005fc800078e020e */
[----:B-1----:R-:W-:Y:S02]  /*01e0*/  IMAD.WIDE R4, R17, 0x4, R4 ;  /* 0x0000000411047825 */ /* 0x002fe400078e0204 */
[----:B------:R-:W2:Y:S04]  /*01f0*/  LDG.E.EL R12, desc[UR4][R12.64] ;  /* 0x000000040c0c7981 */ /* 0x000ea8000c2e1900 */
[----:B------:R0:W2:Y:S01]  /*0200*/  LDG.E.EL R15, desc[UR4][R4.64] ;  /* 0x00000004040f7981 */ /* 0x0000a2000c2e1900 */
[----:B----4-:R-:W-:Y:S01]  /*0210*/  HFMA2.MMA R9, -RZ, RZ, 1.625, 0 ;  /* 0x3e800000ff097435 */ /* 0x010fe200000001ff */
[----:B------:R-:W-:-:S04]  /*0220*/  FADD R16, R16, 9.9999997473787516356e-06 ;  /* 0x3727c5ac10107421 */ /* 0x000fc80000000000 */
[----:B------:R-:W1:Y:S02]  /*0230*/  MUFU.SQRT R14, R16 ;  /* 0x00000010000e7308 */ /* 0x000e640000002000 */
[C---:B-1----:R-:W-:Y:S02]  /*0240*/  FSETP.GT.AND P0, PT, R14.reuse, 8.50705917302346158658e+37, PT ;  /* 0x7e8000000e00780b */ /* 0x042fe40003f04000 */
[----:B------:R-:W-:-:S11]  /*0250*/  FSETP.GEU.AND P1, PT, R14, 1.175494350822287508e-38, PT ;  /* 0x008000000e00780b */ /* 0x000fd60003f2e000 */
[----:B------:R-:W-:-:S04]  /*0260*/  @P0 FMUL R14, R14, 0.25 ;  /* 0x3e8000000e0e0820 */ /* 0x000fc80000400000 */
[----:B------:R-:W-:-:S06]  /*0270*/  @!P1 FMUL R14, R14, 16777216 ;  /* 0x4b8000000e0e9820 */ /* 0x000fcc0000400000 */
[----:B------:R-:W1:Y:S01]  /*0280*/  MUFU.RCP R14, R14 ;  /* 0x0000000e000e7308 */ /* 0x000e620000001000 */
[----:B------:R-:W-:Y:S01]  /*0290*/  FSEL R9, R9, 1, P0 ;  /* 0x3f80000009097808 */ /* 0x000fe20000000000 */
[--C-:B-----5:R-:W-:Y:S01]  /*02a0*/  FADD R6, R6, R8.reuse ;  /* 0x0000000806067221 */ /* 0x120fe20000000000 */
[----:B------:R-:W-:-:S03]  /*02b0*/  FADD R7, R7, R8 ;  /* 0x0000000807077221 */ /* 0x000fc60000000000 */
[----:B------:R-:W-:Y:S01]  /*02c0*/  @!P1 FMUL R9, R9, 16777216 ;  /* 0x4b80000009099820 */ /* 0x000fe20000400000 */
[C---:B0-----:R-:W-:Y:S01]  /*02d0*/  FADD R4, -R10.reuse, R6 ;  /* 0x000000060a047221 */ /* 0x041fe20000000100 */
[----:B------:R-:W-:Y:S02]  /*02e0*/  FADD R10, -R10, R7 ;  /* 0x000000070a0a7221 */ /* 0x000fe40000000100 */
[----:B-1----:R-:W-:-:S04]  /*02f0*/  FMUL R9, R14, R9 ;  /* 0x000000090e097220 */ /* 0x002fc80000400000 */
[-C--:B------:R-:W-:Y:S01]  /*0300*/  FMUL R8, R4, R9.reuse ;  /* 0x0000000904087220 */ /* 0x080fe20000400000 */
[----:B------:R-:W-:Y:S01]  /*0310*/  FMUL R10, R10, R9 ;  /* 0x000000090a0a7220 */ /* 0x000fe20000400000 */
[----:B------:R-:W0:Y:S02]  /*0320*/  LDC.64 R4, c[0x0][0x240] ;  /* 0x00009000ff047b82 */ /* 0x000e240000000a00 */
[C-C-:B--2---:R-:W-:Y:S01]  /*0330*/  FFMA R8, R12.reuse, R8, R15.reuse ;  /* 0x000000080c087223 */ /* 0x144fe2000000000f */
[----:B------:R-:W-:-:S04]  /*0340*/  FFMA R10, R12, R10, R15 ;  /* 0x0000000a0c0a7223 */ /* 0x000fc8000000000f */
[----:B------:R-:W-:Y:S02]  /*0350*/  FSETP.GTU.AND P0, PT, R8, RZ, PT ;  /* 0x000000ff0800720b */ /* 0x000fe40003f0c000 */
[----:B------:R-:W-:Y:S02]  /*0360*/  FSETP.GTU.AND P1, PT, R10, RZ, PT ;  /* 0x000000ff0a00720b */ /* 0x000fe40003f2c000 */
[----:B------:R-:W-:Y:S02]  /*0370*/  FSEL R8, R8, RZ, P0 ;  /* 0x000000ff08087208 */ /* 0x000fe40000000000 */
[----:B------:R-:W-:Y:S02]  /*0380*/  FSEL R9, R10, RZ, P1 ;  /* 0x000000ff0a097208 */ /* 0x000fe40000800000 */
[----:B------:R-:W-:Y:S02]  /*0390*/  FSETP.GEU.AND P2, PT, R8, 6, PT ;  /* 0x40c000000800780b */ /* 0x000fe40003f4e000 */
[----:B------:R-:W-:-:S02]  /*03a0*/  FSETP.GEU.AND P3, PT, R9, 6, PT ;  /* 0x40c000000900780b */ /* 0x000fc40003f6e000 */
[----:B------:R-:W-:Y:S02]  /*03b0*/  FSETP.NAN.AND P0, PT, R8, R8, PT ;  /* 0x000000080800720b */ /* 0x000fe40003f08000 */
[----:B------:R-:W-:Y:S01]  /*03c0*/  FSETP.NAN.AND P1, PT, R9, R9, PT ;  /* 0x000000090900720b */ /* 0x000fe20003f28000 */
[----:B0-----:R-:W-:-:S06]  /*03d0*/  IMAD.WIDE R4, R0, 0x4, R4 ;  /* 0x0000000400047825 */ /* 0x001fcc00078e0204 */
[----:B------:R-:W-:Y:S02]  /*03e0*/  @P2 SEL R8, R8, 0x40c00000, P0 ;  /* 0x40c0000008082807 */ /* 0x000fe40000000000 */
[----:B------:R-:W-:Y:S01]  /*03f0*/  @P3 SEL R9, R9, 0x40c00000, P1 ;  /* 0x40c0000009093807 */ /* 0x000fe20000800000 */
[----:B------:R-:W-:Y:S04]  /*0400*/  STG.E.64 desc[UR4][R2.64], R6 ;  /* 0x0000000602007986 */ /* 0x000fe8000c101b04 */
[----:B------:R-:W-:Y:S01]  /*0410*/  STG.E.64 desc[UR4][R4.64], R8 ;  /* 0x0000000804007986 */ /* 0x000fe2000c101b04 */
[----:B------:R-:W-:Y:S05]  /*0420*/  EXIT ;  /* 0x000000000000794d */ /* 0x000fea0003800000 */
.L_x_0:
[----:B------:R-:W-:-:S00]  /*0430*/  BRA `(.L_x_0) ;  /* 0xfffffffc00fc7947 */ /* 0x000fc0000383ffff */
[----:B------:R-:W-:-:S00]  /*0440*/  NOP ;  /* 0x0000000000007918 */ /* 0x000fc00000000000 */
        /* <DEDUP_REMOVED lines=11> */
.L_x_1:


//--------------------- .nv.global.init           --------------------------
	.section	.nv.global.init,"aw",@progbits
.nv.global.init:
	.type		_$_str,@object
	.size		_$_str,(_$_str_$_2 - _$_str)
_$_str:
        /*0000*/ 	.byte	0x5f, 0x5f, 0x43, 0x55, 0x44, 0x41, 0x5f, 0x46, 0x54, 0x5a, 0x00
	.type		_$_str_$_2,@object
	.size		_$_str_$_2,(.L_1 - _$_str_$_2)
_$_str_$_2:
        /*000b*/ 	.byte	0x5f, 0x5f, 0x43, 0x55, 0x44, 0x41, 0x5f, 0x50, 0x52, 0x45, 0x43, 0x5f, 0x53, 0x51, 0x52, 0x54
        /*001b*/ 	.byte	0x00
.L_1:


//--------------------- .nv.constant0.triton_poi_fused__native_batch_norm_legit_no_training_convolution_hardtanh_15 --------------------------
	.section	.nv.constant0.triton_poi_fused__native_batch_norm_legit_no_training_convolution_hardtanh_15,"a",@progbits
	.sectionflags	@""
	.align	4
.nv.constant0.triton_poi_fused__native_batch_norm_legit_no_training_convolution_hardtanh_15:
	.zero		588
